//
// Generated by NVIDIA NVVM Compiler
//
// Compiler Build ID: CL-36424714
// Cuda compilation tools, release 13.0, V13.0.88
// Based on NVVM 20.0.0
//

.version 9.0
.target sm_100
.address_size 64

	// .globl	_Z11CUDA_KernelPiS_i

.visible .entry _Z11CUDA_KernelPiS_i(
	.param .u64 .ptr .align 1 _Z11CUDA_KernelPiS_i_param_0,
	.param .u64 .ptr .align 1 _Z11CUDA_KernelPiS_i_param_1,
	.param .u32 _Z11CUDA_KernelPiS_i_param_2
)
{


	ret;

}


// ===== COMPILED SASS (sm_100) =====

	.target	sm_100

	.elftype	@"ET_EXEC"


//--------------------- .note.nv.tkinfo           --------------------------
	.section	.note.nv.tkinfo,"",@"SHT_NOTE"
	.sectionflags	@"SHF_NOTE_NV_TKINFO"
	.tkinfo
        /*0018*/ 	.word	0x00000002
        /*0030*/ 	.string	""
        /*0030*/ 	.string	"ptxas"
        /*0030*/ 	.string	"Cuda compilation tools, release 13.0, V13.0.88"
        /*0030*/ 	.string	"Build cuda_13.0.r13.0/compiler.36424714_0"
        /*0030*/ 	.string	"-arch sm_100 -m 64 "



//--------------------- .note.nv.cuinfo           --------------------------
	.section	.note.nv.cuinfo,"",@"SHT_NOTE"
	.sectionflags	@"SHF_NOTE_NV_CUINFO"
        /*0018*/ 	.short	0x0002
        /*001a*/ 	.short	0x0064
        /*001c*/ 	.short	0x0082
	.zero		2


//--------------------- .nv.info                  --------------------------
	.section	.nv.info,"",@"SHT_CUDA_INFO"
	.align	4


	//----- nvinfo : EIATTR_REGCOUNT
	.align		4
        /*0000*/ 	.byte	0x04, 0x2f
        /*0002*/ 	.short	(.L_1 - .L_0)
	.align		4
.L_0:
        /*0004*/ 	.word	index@(_Z11CUDA_KernelPiS_i)
        /*0008*/ 	.word	0x00000004


	//----- nvinfo : EIATTR_FRAME_SIZE
	.align		4
.L_1:
        /*000c*/ 	.byte	0x04, 0x11
        /*000e*/ 	.short	(.L_3 - .L_2)
	.align		4
.L_2:
        /*0010*/ 	.word	index@(_Z11CUDA_KernelPiS_i)
        /*0014*/ 	.word	0x00000000


	//----- nvinfo : EIATTR_MIN_STACK_SIZE
	.align		4
.L_3:
        /*0018*/ 	.byte	0x04, 0x12
        /*001a*/ 	.short	(.L_5 - .L_4)
	.align		4
.L_4:
        /*001c*/ 	.word	index@(_Z11CUDA_KernelPiS_i)
        /*0020*/ 	.word	0x00000000
.L_5:


//--------------------- .nv.compat                --------------------------
	.section	.nv.compat,"",@"SHT_CUDA_COMPAT_INFO"
	.align	4
        /*0000*/ 	.byte	0x02, 0x09, 0x00, 0x00, 0x02, 0x02, 0x01, 0x00, 0x02, 0x05, 0x05, 0x00, 0x03, 0x07, 0x01, 0x01
        /*0010*/ 	.byte	0x02, 0x03, 0x00, 0x00, 0x02, 0x06, 0x01, 0x00, 0x04, 0x0b, 0x08, 0x00, 0x09, 0x00, 0x00, 0x00
        /*0020*/ 	.byte	0x00, 0x00, 0x00, 0x00


//--------------------- .nv.info._Z11CUDA_KernelPiS_i --------------------------
	.section	.nv.info._Z11CUDA_KernelPiS_i,"",@"SHT_CUDA_INFO"
	.sectionflags	@""
	.align	4


	//----- nvinfo : EIATTR_CUDA_API_VERSION
	.align		4
        /*0000*/ 	.byte	0x04, 0x37
        /*0002*/ 	.short	(.L_7 - .L_6)
.L_6:
        /*0004*/ 	.word	0x00000082


	//----- nvinfo : EIATTR_KPARAM_INFO
	.align		4
.L_7:
        /*0008*/ 	.byte	0x04, 0x17
        /*000a*/ 	.short	(.L_9 - .L_8)
.L_8:
        /*000c*/ 	.word	0x00000000
        /*0010*/ 	.short	0x0002
        /*0012*/ 	.short	0x0010
        /*0014*/ 	.byte	0x00, 0xf0, 0x11, 0x00


	//----- nvinfo : EIATTR_KPARAM_INFO
	.align		4
.L_9:
        /*0018*/ 	.byte	0x04, 0x17
        /*001a*/ 	.short	(.L_11 - .L_10)
.L_10:
        /*001c*/ 	.word	0x00000000
        /*0020*/ 	.short	0x0001
        /*0022*/ 	.short	0x0008
        /*0024*/ 	.byte	0x00, 0xf5, 0x21, 0x00


	//----- nvinfo : EIATTR_KPARAM_INFO
	.align		4
.L_11:
        /*0028*/ 	.byte	0x04, 0x17
        /*002a*/ 	.short	(.L_13 - .L_12)
.L_12:
        /*002c*/ 	.word	0x00000000
        /*0030*/ 	.short	0x0000
        /*0032*/ 	.short	0x0000
        /*0034*/ 	.byte	0x00, 0xf5, 0x21, 0x00


	//----- nvinfo : EIATTR_SPARSE_MMA_MASK
	.align		4
.L_13:
        /*0038*/ 	.byte	0x03, 0x50
        /*003a*/ 	.short	0x0000


	//----- nvinfo : EIATTR_MAXREG_COUNT
	.align		4
        /*003c*/ 	.byte	0x03, 0x1b
        /*003e*/ 	.short	0x00ff


	//----- nvinfo : EIATTR_MERCURY_ISA_VERSION
	.align		4
        /*0040*/ 	.byte	0x03, 0x5f
        /*0042*/ 	.short	0x0101


	//----- nvinfo : EIATTR_VRC_CTA_INIT_COUNT
	.align		4
        /*0044*/ 	.byte	0x02, 0x4a
	.zero		1
	.zero		1


	//----- nvinfo : EIATTR_EXIT_INSTR_OFFSETS
	.align		4
        /*0048*/ 	.byte	0x04, 0x1c
        /*004a*/ 	.short	(.L_15 - .L_14)


	//   ....[0]....
.L_14:
        /*004c*/ 	.word	0x00000010


	//----- nvinfo : EIATTR_CBANK_PARAM_SIZE
	.align		4
.L_15:
        /*0050*/ 	.byte	0x03, 0x19
        /*0052*/ 	.short	0x0014


	//----- nvinfo : EIATTR_PARAM_CBANK
	.align		4
        /*0054*/ 	.byte	0x04, 0x0a
        /*0056*/ 	.short	(.L_17 - .L_16)
	.align		4
.L_16:
        /*0058*/ 	.word	index@(.nv.constant0._Z11CUDA_KernelPiS_i)
        /*005c*/ 	.short	0x0380
        /*005e*/ 	.short	0x0014


	//----- nvinfo : EIATTR_SW_WAR
	.align		4
.L_17:
        /*0060*/ 	.byte	0x04, 0x36
        /*0062*/ 	.short	(.L_19 - .L_18)
.L_18:
        /*0064*/ 	.word	0x00000008
.L_19:


//--------------------- .nv.callgraph             --------------------------
	.section	.nv.callgraph,"",@"SHT_CUDA_CALLGRAPH"
	.align	4
	.sectionentsize	8
	.align		4
        /*0000*/ 	.word	0x00000000
	.align		4
        /*0004*/ 	.word	0xffffffff
	.align		4
        /*0008*/ 	.word	0x00000000
	.align		4
        /*000c*/ 	.word	0xfffffffe
	.align		4
        /*0010*/ 	.word	0x00000000
	.align		4
        /*0014*/ 	.word	0xfffffffd
	.align		4
        /*0018*/ 	.word	0x00000000
	.align		4
        /*001c*/ 	.word	0xfffffffc


//--------------------- .text._Z11CUDA_KernelPiS_i --------------------------
	.section	.text._Z11CUDA_KernelPiS_i,"ax",@progbits
	.align	128
        .global         _Z11CUDA_KernelPiS_i
        .type           _Z11CUDA_KernelPiS_i,@function
        .size           _Z11CUDA_KernelPiS_i,(.L_x_1 - _Z11CUDA_KernelPiS_i)
        .other          _Z11CUDA_KernelPiS_i,@"STO_CUDA_ENTRY STV_DEFAULT"
_Z11CUDA_KernelPiS_i:
.text._Z11CUDA_KernelPiS_i:
[----:B------:R-:W-:Y:S01]  /*0000*/  LDC R1, c[0x0][0x37c] ;  /* 0x0000df00ff017b82 */ /* 0x000fe20000000800 */
[----:B------:R-:W-:Y:S05]  /*0010*/  EXIT ;  /* 0x000000000000794d */ /* 0x000fea0003800000 */
.L_x_0:
[----:B------:R-:W-:-:S00]  /*0020*/  BRA `(.L_x_0) ;  /* 0xfffffffc00fc7947 */ /* 0x000fc0000383ffff */
[----:B------:R-:W-:-:S00]  /*0030*/  NOP ;  /* 0x0000000000007918 */ /* 0x000fc00000000000 */
        /* <DEDUP_REMOVED lines=12> */
.L_x_1:


//--------------------- .nv.shared.reserved.0     --------------------------
	.section	.nv.shared.reserved.0,"aw",@nobits
	.weak		__nv_reservedSMEM_offset_0_alias
	.size		__nv_reservedSMEM_offset_0_alias, 0, 64
	.other		__nv_reservedSMEM_offset_0_alias,@"STO_CUDA_RESERVED_SHARED STV_DEFAULT"
__nv_reservedSMEM_offset_0_alias:
	.zero		0
	.zero		64


//--------------------- .nv.constant0._Z11CUDA_KernelPiS_i --------------------------
	.section	.nv.constant0._Z11CUDA_KernelPiS_i,"a",@progbits
	.sectionflags	@""
	.align	4
.nv.constant0._Z11CUDA_KernelPiS_i:
	.zero		916


//--------------------- SYMBOLS --------------------------

	.type		.nv.reservedSmem.offset0,@object
	.size		.nv.reservedSmem.offset0,0x4
